	.headerflags	@"EF_CUDA_TEXMODE_UNIFIED EF_CUDA_64BIT_ADDRESS EF_CUDA_ACCELERATORS EF_CUDA_SM90 EF_CUDA_VIRTUAL_SM(EF_CUDA_SM90)"
	.elftype	@"ET_EXEC"


//--------------------- .nv.info                  --------------------------
	.section	.nv.info,"",@"SHT_CUDA_INFO"
	.align	4


	//----- nvinfo : EIATTR_REGCOUNT
	.align		4
        /*0000*/ 	.byte	0x04, 0x2f
        /*0002*/ 	.short	(.L_1 - .L_0)
	.align		4
.L_0:
        /*0004*/ 	.word	index@(triton_per_fused__softmax_29)
        /*0008*/ 	.word	0x00000012


	//----- nvinfo : EIATTR_MIN_STACK_SIZE
	.align		4
.L_1:
        /*000c*/ 	.byte	0x04, 0x12
        /*000e*/ 	.short	(.L_3 - .L_2)
	.align		4
.L_2:
        /*0010*/ 	.word	index@(triton_per_fused__softmax_29)
        /*0014*/ 	.word	0x00000000


	//----- nvinfo : EIATTR_FRAME_SIZE
	.align		4
.L_3:
        /*0018*/ 	.byte	0x04, 0x11
        /*001a*/ 	.short	(.L_5 - .L_4)
	.align		4
.L_4:
        /*001c*/ 	.word	index@(triton_per_fused__softmax_29)
        /*0020*/ 	.word	0x00000000


	//----- nvinfo : EIATTR_MIN_STACK_SIZE
	.align		4
.L_5:
        /*0024*/ 	.byte	0x04, 0x12
        /*0026*/ 	.short	(.L_7 - .L_6)
	.align		4
.L_6:
        /*0028*/ 	.word	index@(triton_per_fused__softmax_29)
        /*002c*/ 	.word	0x00000000
.L_7:


//--------------------- .nv.info.triton_per_fused__softmax_29 --------------------------
	.section	.nv.info.triton_per_fused__softmax_29,"",@"SHT_CUDA_INFO"
	.sectionflags	@""
	.align	4


	//----- nvinfo : EIATTR_CUDA_API_VERSION
	.align		4
        /*0000*/ 	.byte	0x04, 0x37
        /*0002*/ 	.short	(.L_9 - .L_8)
.L_8:
        /*0004*/ 	.word	0x0000007c


	//----- nvinfo : EIATTR_KPARAM_INFO
	.align		4
.L_9:
        /*0008*/ 	.byte	0x04, 0x17
        /*000a*/ 	.short	(.L_11 - .L_10)
.L_10:
        /*000c*/ 	.word	0x00000000
        /*0010*/ 	.short	0x0002
        /*0012*/ 	.short	0x000c
        /*0014*/ 	.byte	0x00, 0xf0, 0x11, 0x00


	//----- nvinfo : EIATTR_KPARAM_INFO
	.align		4
.L_11:
        /*0018*/ 	.byte	0x04, 0x17
        /*001a*/ 	.short	(.L_13 - .L_12)
.L_12:
        /*001c*/ 	.word	0x00000000
        /*0020*/ 	.short	0x0001
        /*0022*/ 	.short	0x0008
        /*0024*/ 	.byte	0x00, 0xf0, 0x11, 0x00


	//----- nvinfo : EIATTR_KPARAM_INFO
	.align		4
.L_13:
        /*0028*/ 	.byte	0x04, 0x17
        /*002a*/ 	.short	(.L_15 - .L_14)
.L_14:
        /*002c*/ 	.word	0x00000000
        /*0030*/ 	.short	0x0000
        /*0032*/ 	.short	0x0000
        /*0034*/ 	.byte	0x00, 0xf4, 0x21, 0x00


	//----- nvinfo : EIATTR_SPARSE_MMA_MASK
	.align		4
.L_15:
        /*0038*/ 	.byte	0x03, 0x50
        /*003a*/ 	.short	0x0000


	//----- nvinfo : EIATTR_MAXREG_COUNT
	.align		4
        /*003c*/ 	.byte	0x03, 0x1b
        /*003e*/ 	.short	0x00ff


	//----- nvinfo : EIATTR_COOP_GROUP_MASK_REGIDS
	.align		4
        /*0040*/ 	.byte	0x04, 0x29
        /*0042*/ 	.short	(.L_17 - .L_16)


	//   ....[0]....
.L_16:
        /*0044*/ 	.word	0xffffffff


	//   ....[1]....
        /*0048*/ 	.word	0xffffffff


	//   ....[2]....
        /*004c*/ 	.word	0xffffffff


	//   ....[3]....
        /*0050*/ 	.word	0xffffffff


	//----- nvinfo : EIATTR_COOP_GROUP_INSTR_OFFSETS
	.align		4
.L_17:
        /*0054*/ 	.byte	0x04, 0x28
        /*0056*/ 	.short	(.L_19 - .L_18)


	//   ....[0]....
.L_18:
        /*0058*/ 	.word	0x00000260


	//   ....[1]....
        /*005c*/ 	.word	0x000002a0


	//   ....[2]....
        /*0060*/ 	.word	0x000004d0


	//   ....[3]....
        /*0064*/ 	.word	0x000004f0


	//----- nvinfo : EIATTR_EXIT_INSTR_OFFSETS
	.align		4
.L_19:
        /*0068*/ 	.byte	0x04, 0x1c
        /*006a*/ 	.short	(.L_21 - .L_20)


	//   ....[0]....
.L_20:
        /*006c*/ 	.word	0x00000620


	//   ....[1]....
        /*0070*/ 	.word	0x00000640


	//----- nvinfo : EIATTR_REQNTID
	.align		4
.L_21:
        /*0074*/ 	.byte	0x04, 0x10
        /*0076*/ 	.short	(.L_23 - .L_22)
.L_22:
        /*0078*/ 	.word	0x00000080
        /*007c*/ 	.word	0x00000001
        /*0080*/ 	.word	0x00000001


	//----- nvinfo : EIATTR_CRS_STACK_SIZE
	.align		4
.L_23:
        /*0084*/ 	.byte	0x04, 0x1e
        /*0086*/ 	.short	(.L_25 - .L_24)
.L_24:
        /*0088*/ 	.word	0x00000000


	//----- nvinfo : EIATTR_CBANK_PARAM_SIZE
	.align		4
.L_25:
        /*008c*/ 	.byte	0x03, 0x19
        /*008e*/ 	.short	0x0010


	//----- nvinfo : EIATTR_PARAM_CBANK
	.align		4
        /*0090*/ 	.byte	0x04, 0x0a
        /*0092*/ 	.short	(.L_27 - .L_26)
	.align		4
.L_26:
        /*0094*/ 	.word	index@(.nv.constant0.triton_per_fused__softmax_29)
        /*0098*/ 	.short	0x0210
        /*009a*/ 	.short	0x0010


	//----- nvinfo : EIATTR_SW_WAR
	.align		4
.L_27:
        /*009c*/ 	.byte	0x04, 0x36
        /*009e*/ 	.short	(.L_29 - .L_28)
.L_28:
        /*00a0*/ 	.word	0x00000008
.L_29:


//--------------------- .nv.callgraph             --------------------------
	.section	.nv.callgraph,"",@"SHT_CUDA_CALLGRAPH"
	.align	4
	.sectionentsize	8
	.align		4
        /*0000*/ 	.word	0x00000000
	.align		4
        /*0004*/ 	.word	0xffffffff
	.align		4
        /*0008*/ 	.word	0x00000000
	.align		4
        /*000c*/ 	.word	0xfffffffe
	.align		4
        /*0010*/ 	.word	0x00000000
	.align		4
        /*0014*/ 	.word	0xfffffffd
	.align		4
        /*0018*/ 	.word	0x00000000
	.align		4
        /*001c*/ 	.word	0xfffffffc


//--------------------- .text.triton_per_fused__softmax_29 --------------------------
	.section	.text.triton_per_fused__softmax_29,"ax",@progbits
	.align	128
        .global         triton_per_fused__softmax_29
        .type           triton_per_fused__softmax_29,@function
        .size           triton_per_fused__softmax_29,(.L_x_3 - triton_per_fused__softmax_29)
        .other          triton_per_fused__softmax_29,@"STO_CUDA_ENTRY STV_DEFAULT"
triton_per_fused__softmax_29:
.text.triton_per_fused__softmax_29:
[----:B------:R-:W0:Y:S02]  /*0000*/  LDC R1, c[0x0][0x28] ;  /* 0x00000a00ff017b82 */ /* 0x000e240000000800 */
[----:B------:R-:W1:Y:S01]  /*0010*/  S2R R4, SR_TID.X ;  /* 0x0000000000047919 */ /* 0x000e620000002100 */
[----:B------:R-:W2:Y:S01]  /*0020*/  S2UR UR4, SR_CTAID.X ;  /* 0x00000000000479c3 */ /* 0x000ea20000002500 */
[----:B------:R-:W-:Y:S01]  /*0030*/  BSSY B0, `(.L_x_0) ;  /* 0x0000010000007945 */ /* 0x000fe20003800000 */
[----:B------:R-:W-:-:S06]  /*0040*/  CS2R R6, SRZ ;  /* 0x0000000000067805 */ /* 0x000fcc000001ff00 */
[----:B------:R-:W3:Y:S01]  /*0050*/  LDC.64 R2, c[0x0][0x210] ;  /* 0x00008400ff027b82 */ /* 0x000ee20000000a00 */
[----:B--2---:R-:W-:Y:S01]  /*0060*/  USHF.L.U32 UR4, UR4, 0x5, URZ ;  /* 0x0000000504047899 */ /* 0x004fe2000800063f */
[----:B-1----:R-:W-:Y:S02]  /*0070*/  SHF.R.U32.HI R0, RZ, 0x2, R4 ;  /* 0x00000002ff007819 */ /* 0x002fe40000011604 */
[----:B------:R-:W-:Y:S02]  /*0080*/  SHF.L.U32 R4, R4, 0x2, RZ ;  /* 0x0000000204047819 */ /* 0x000fe400000006ff */
[----:B------:R-:W-:Y:S02]  /*0090*/  SGXT.U32 R0, R0, 0x5 ;  /* 0x000000050000781a */ /* 0x000fe40000000000 */
[----:B------:R-:W-:Y:S02]  /*00a0*/  LOP3.LUT R5, R4, 0xc, RZ, 0xc0, !PT ;  /* 0x0000000c04057812 */ /* 0x000fe400078ec0ff */
[----:B------:R-:W-:Y:S01]  /*00b0*/  LOP3.LUT R0, R0, UR4, RZ, 0xfc, !PT ;  /* 0x0000000400007c12 */ /* 0x000fe2000f8efcff */
[----:B------:R-:W-:-:S03]  /*00c0*/  ULDC.64 UR4, c[0x0][0x208] ;  /* 0x0000820000047ab9 */ /* 0x000fc60000000a00 */
[C---:B------:R-:W-:Y:S02]  /*00d0*/  ISETP.GE.AND P0, PT, R0.reuse, 0x40, PT ;  /* 0x000000400000780c */ /* 0x040fe40003f06270 */
[----:B------:R-:W-:-:S05]  /*00e0*/  LEA R5, R0, R5, 0x4 ;  /* 0x0000000500057211 */ /* 0x000fca00078e20ff */
[----:B---3--:R-:W-:Y:S01]  /*00f0*/  IMAD.WIDE R2, R5, 0x4, R2 ;  /* 0x0000000405027825 */ /* 0x008fe200078e0202 */
[----:B------:R-:W-:-:S05]  /*0100*/  CS2R R4, SRZ ;  /* 0x0000000000047805 */ /* 0x000fca000001ff00 */
[----:B------:R-:W-:Y:S05]  /*0110*/  @P0 BRA `(.L_x_1) ;  /* 0x0000000000040947 */ /* 0x000fea0003800000 */
[----:B------:R1:W5:Y:S02]  /*0120*/  LDG.E.128 R4, desc[UR4][R2.64] ;  /* 0x0000000402047981 */ /* 0x000364000c1e1d00 */
.L_x_1:
[----:B------:R-:W-:Y:S05]  /*0130*/  BSYNC B0 ;  /* 0x0000000000007941 */ /* 0x000fea0003800000 */
.L_x_0:
[----:B-----5:R-:W-:Y:S02]  /*0140*/  SEL R5, R5, RZ, !P0 ;  /* 0x000000ff05057207 */ /* 0x020fe40004000000 */
[----:B------:R-:W-:Y:S02]  /*0150*/  SEL R4, R4, RZ, !P0 ;  /* 0x000000ff04047207 */ /* 0x000fe40004000000 */
[----:B------:R-:W-:Y:S02]  /*0160*/  FSEL R9, R5, -INF , !P0 ;  /* 0xff80000005097808 */ /* 0x000fe40004000000 */
[----:B------:R-:W-:Y:S02]  /*0170*/  FSEL R0, R4, -INF , !P0 ;  /* 0xff80000004007808 */ /* 0x000fe40004000000 */
[----:B------:R-:W-:Y:S02]  /*0180*/  SEL R6, R6, RZ, !P0 ;  /* 0x000000ff06067207 */ /* 0x000fe40004000000 */
[----:B------:R-:W-:-:S02]  /*0190*/  FSETP.GT.AND P1, PT, R0, R9, PT ;  /* 0x000000090000720b */ /* 0x000fc40003f24000 */
[----:B------:R-:W-:Y:S02]  /*01a0*/  FSETP.NAN.AND P2, PT, R0, R0, PT ;  /* 0x000000000000720b */ /* 0x000fe40003f48000 */
[----:B------:R-:W-:Y:S02]  /*01b0*/  FSEL R11, R6, -INF , !P0 ;  /* 0xff800000060b7808 */ /* 0x000fe40004000000 */
[----:B------:R-:W-:-:S07]  /*01c0*/  SEL R7, R7, RZ, !P0 ;  /* 0x000000ff07077207 */ /* 0x000fce0004000000 */
[----:B------:R-:W-:Y:S02]  /*01d0*/  @!P1 FSEL R0, R0, R9, P2 ;  /* 0x0000000900009208 */ /* 0x000fe40001000000 */
[----:B------:R-:W-:Y:S02]  /*01e0*/  FSEL R9, R7, -INF , !P0 ;  /* 0xff80000007097808 */ /* 0x000fe40004000000 */
[C---:B------:R-:W-:Y:S02]  /*01f0*/  FSETP.GT.AND P1, PT, R0.reuse, R11, PT ;  /* 0x0000000b0000720b */ /* 0x040fe40003f24000 */
[----:B------:R-:W-:-:S11]  /*0200*/  FSETP.NAN.AND P2, PT, R0, R0, PT ;  /* 0x000000000000720b */ /* 0x000fd60003f48000 */
[----:B------:R-:W-:-:S04]  /*0210*/  @!P1 FSEL R0, R0, R11, P2 ;  /* 0x0000000b00009208 */ /* 0x000fc80001000000 */
[C---:B------:R-:W-:Y:S02]  /*0220*/  FSETP.GT.AND P1, PT, R0.reuse, R9, PT ;  /* 0x000000090000720b */ /* 0x040fe40003f24000 */
[----:B------:R-:W-:-:S11]  /*0230*/  FSETP.NAN.AND P2, PT, R0, R0, PT ;  /* 0x000000000000720b */ /* 0x000fd60003f48000 */
[----:B------:R-:W-:-:S04]  /*0240*/  @!P1 FSEL R0, R0, R9, P2 ;  /* 0x0000000900009208 */ /* 0x000fc80001000000 */
[C---:B------:R-:W-:Y:S01]  /*0250*/  FSETP.NAN.AND P2, PT, R0.reuse, R0, PT ;  /* 0x000000000000720b */ /* 0x040fe20003f48000 */
[----:B------:R-:W2:Y:S02]  /*0260*/  SHFL.BFLY PT, R9, R0, 0x2, 0x1f ;  /* 0x0c401f0000097f89 */ /* 0x000ea400000e0000 */
[----:B--2---:R-:W-:-:S13]  /*0270*/  FSETP.GT.AND P1, PT, R0, R9, PT ;  /* 0x000000090000720b */ /* 0x004fda0003f24000 */
[----:B------:R-:W-:-:S04]  /*0280*/  @!P1 FSEL R0, R0, R9, P2 ;  /* 0x0000000900009208 */ /* 0x000fc80001000000 */
[C---:B------:R-:W-:Y:S01]  /*0290*/  FSETP.NAN.AND P2, PT, R0.reuse, R0, PT ;  /* 0x000000000000720b */ /* 0x040fe20003f48000 */
[----:B------:R-:W2:Y:S02]  /*02a0*/  SHFL.BFLY PT, R9, R0, 0x1, 0x1f ;  /* 0x0c201f0000097f89 */ /* 0x000ea400000e0000 */
[----:B--2---:R-:W-:-:S13]  /*02b0*/  FSETP.GT.AND P1, PT, R0, R9, PT ;  /* 0x000000090000720b */ /* 0x004fda0003f24000 */
[----:B------:R-:W-:-:S05]  /*02c0*/  @!P1 FSEL R0, R0, R9, P2 ;  /* 0x0000000900009208 */ /* 0x000fca0001000000 */
[--C-:B------:R-:W-:Y:S01]  /*02d0*/  FADD R4, R4, -R0.reuse ;  /* 0x8000000004047221 */ /* 0x100fe20000000000 */
[--C-:B------:R-:W-:Y:S01]  /*02e0*/  FADD R5, R5, -R0.reuse ;  /* 0x8000000005057221 */ /* 0x100fe20000000000 */
[--C-:B------:R-:W-:Y:S01]  /*02f0*/  FADD R6, R6, -R0.reuse ;  /* 0x8000000006067221 */ /* 0x100fe20000000000 */
[----:B------:R-:W-:Y:S01]  /*0300*/  FADD R0, R7, -R0 ;  /* 0x8000000007007221 */ /* 0x000fe20000000000 */
[----:B------:R-:W-:Y:S01]  /*0310*/  FMUL R4, R4, 0.044194173067808151245 ;  /* 0x3d3504f304047820 */ /* 0x000fe20000400000 */
[----:B------:R-:W-:Y:S01]  /*0320*/  FMUL R5, R5, 0.044194173067808151245 ;  /* 0x3d3504f305057820 */ /* 0x000fe20000400000 */
[----:B------:R-:W-:Y:S01]  /*0330*/  FMUL R6, R6, 0.044194173067808151245 ;  /* 0x3d3504f306067820 */ /* 0x000fe20000400000 */
[----:B------:R-:W-:Y:S01]  /*0340*/  FMUL R0, R0, 0.044194173067808151245 ;  /* 0x3d3504f300007820 */ /* 0x000fe20000400000 */
[----:B------:R-:W-:Y:S01]  /*0350*/  FMUL R4, R4, 1.4426950216293334961 ;  /* 0x3fb8aa3b04047820 */ /* 0x000fe20000400000 */
[----:B------:R-:W-:Y:S01]  /*0360*/  FMUL R5, R5, 1.4426950216293334961 ;  /* 0x3fb8aa3b05057820 */ /* 0x000fe20000400000 */
[----:B------:R-:W-:Y:S01]  /*0370*/  FMUL R6, R6, 1.4426950216293334961 ;  /* 0x3fb8aa3b06067820 */ /* 0x000fe20000400000 */
[----:B------:R-:W-:-:S02]  /*0380*/  FMUL R9, R0, 1.4426950216293334961 ;  /* 0x3fb8aa3b00097820 */ /* 0x000fc40000400000 */
[----:B------:R-:W-:Y:S02]  /*0390*/  FSETP.GEU.AND P1, PT, R4, -126, PT ;  /* 0xc2fc00000400780b */ /* 0x000fe40003f2e000 */
[----:B------:R-:W-:Y:S02]  /*03a0*/  FSETP.GEU.AND P2, PT, R5, -126, PT ;  /* 0xc2fc00000500780b */ /* 0x000fe40003f4e000 */
[----:B------:R-:W-:Y:S02]  /*03b0*/  FSETP.GEU.AND P3, PT, R6, -126, PT ;  /* 0xc2fc00000600780b */ /* 0x000fe40003f6e000 */
[----:B------:R-:W-:-:S07]  /*03c0*/  FSETP.GEU.AND P4, PT, R9, -126, PT ;  /* 0xc2fc00000900780b */ /* 0x000fce0003f8e000 */
[----:B------:R-:W-:Y:S02]  /*03d0*/  @!P1 FMUL R4, R4, 0.5 ;  /* 0x3f00000004049820 */ /* 0x000fe40000400000 */
[----:B------:R-:W-:Y:S02]  /*03e0*/  @!P2 FMUL R5, R5, 0.5 ;  /* 0x3f0000000505a820 */ /* 0x000fe40000400000 */
[----:B------:R-:W2:Y:S01]  /*03f0*/  MUFU.EX2 R0, R4 ;  /* 0x0000000400007308 */ /* 0x000ea20000000800 */
[----:B------:R-:W-:Y:S01]  /*0400*/  @!P3 FMUL R6, R6, 0.5 ;  /* 0x3f0000000606b820 */ /* 0x000fe20000400000 */
[----:B------:R-:W-:-:S06]  /*0410*/  @!P4 FMUL R9, R9, 0.5 ;  /* 0x3f0000000909c820 */ /* 0x000fcc0000400000 */
[----:B------:R-:W3:Y:S01]  /*0420*/  MUFU.EX2 R7, R5 ;  /* 0x0000000500077308 */ /* 0x000ee20000000800 */
[----:B--2---:R-:W-:-:S07]  /*0430*/  @!P1 FMUL R0, R0, R0 ;  /* 0x0000000000009220 */ /* 0x004fce0000400000 */
[----:B------:R-:W2:Y:S01]  /*0440*/  MUFU.EX2 R8, R6 ;  /* 0x0000000600087308 */ /* 0x000ea20000000800 */
[----:B---3--:R-:W-:-:S07]  /*0450*/  @!P2 FMUL R7, R7, R7 ;  /* 0x000000070707a220 */ /* 0x008fce0000400000 */
[----:B------:R-:W3:Y:S01]  /*0460*/  MUFU.EX2 R10, R9 ;  /* 0x00000009000a7308 */ /* 0x000ee20000000800 */
[----:B------:R-:W-:Y:S01]  /*0470*/  FADD R11, R0, R7 ;  /* 0x00000007000b7221 */ /* 0x000fe20000000000 */
[----:B--2---:R-:W-:-:S04]  /*0480*/  @!P3 FMUL R8, R8, R8 ;  /* 0x000000080808b220 */ /* 0x004fc80000400000 */
[----:B------:R-:W-:Y:S01]  /*0490*/  FADD R11, R8, R11 ;  /* 0x0000000b080b7221 */ /* 0x000fe20000000000 */
[----:B---3--:R-:W-:-:S04]  /*04a0*/  @!P4 FMUL R10, R10, R10 ;  /* 0x0000000a0a0ac220 */ /* 0x008fc80000400000 */
[----:B------:R-:W-:-:S05]  /*04b0*/  FADD R11, R10, R11 ;  /* 0x0000000b0a0b7221 */ /* 0x000fca0000000000 */
[----:B------:R-:W-:-:S05]  /*04c0*/  FSEL R11, R11, RZ, !P0 ;  /* 0x000000ff0b0b7208 */ /* 0x000fca0004000000 */
[----:B------:R-:W2:Y:S02]  /*04d0*/  SHFL.BFLY PT, R4, R11, 0x2, 0x1f ;  /* 0x0c401f000b047f89 */ /* 0x000ea400000e0000 */
[----:B--2---:R-:W-:-:S05]  /*04e0*/  FADD R4, R11, R4 ;  /* 0x000000040b047221 */ /* 0x004fca0000000000 */
[----:B------:R-:W2:Y:S02]  /*04f0*/  SHFL.BFLY PT, R5, R4, 0x1, 0x1f ;  /* 0x0c201f0004057f89 */ /* 0x000ea400000e0000 */
[----:B--2---:R-:W-:-:S05]  /*0500*/  FADD R5, R4, R5 ;  /* 0x0000000504057221 */ /* 0x004fca0000000000 */
[C---:B------:R-:W-:Y:S02]  /*0510*/  FSETP.GT.AND P1, PT, |R5|.reuse, 8.50705917302346158658e+37, PT ;  /* 0x7e8000000500780b */ /* 0x040fe40003f24200 */
[----:B------:R-:W-:-:S11]  /*0520*/  FSETP.GEU.AND P2, PT, |R5|, 1.175494350822287508e-38, PT ;  /* 0x008000000500780b */ /* 0x000fd60003f4e200 */
[----:B------:R-:W-:Y:S01]  /*0530*/  @P1 FMUL R5, R5, 0.25 ;  /* 0x3e80000005051820 */ /* 0x000fe20000400000 */
[----:B------:R-:W-:Y:S01]  /*0540*/  @P1 FMUL R0, R0, 0.25 ;  /* 0x3e80000000001820 */ /* 0x000fe20000400000 */
[----:B------:R-:W-:Y:S01]  /*0550*/  @P1 FMUL R7, R7, 0.25 ;  /* 0x3e80000007071820 */ /* 0x000fe20000400000 */
[----:B------:R-:W-:Y:S01]  /*0560*/  @P1 FMUL R8, R8, 0.25 ;  /* 0x3e80000008081820 */ /* 0x000fe20000400000 */
[----:B------:R-:W-:Y:S01]  /*0570*/  @!P2 FMUL R5, R5, 16777216 ;  /* 0x4b8000000505a820 */ /* 0x000fe20000400000 */
[----:B------:R-:W-:Y:S01]  /*0580*/  @P1 FMUL R10, R10, 0.25 ;  /* 0x3e8000000a0a1820 */ /* 0x000fe20000400000 */
[----:B------:R-:W-:Y:S01]  /*0590*/  @!P2 FMUL R0, R0, 16777216 ;  /* 0x4b8000000000a820 */ /* 0x000fe20000400000 */
[----:B------:R-:W-:Y:S01]  /*05a0*/  @!P2 FMUL R7, R7, 16777216 ;  /* 0x4b8000000707a820 */ /* 0x000fe20000400000 */
[----:B------:R-:W-:Y:S01]  /*05b0*/  @!P2 FMUL R8, R8, 16777216 ;  /* 0x4b8000000808a820 */ /* 0x000fe20000400000 */
[----:B------:R-:W-:Y:S01]  /*05c0*/  @!P2 FMUL R10, R10, 16777216 ;  /* 0x4b8000000a0aa820 */ /* 0x000fe20000400000 */
[----:B------:R-:W2:Y:S02]  /*05d0*/  MUFU.RCP R5, R5 ;  /* 0x0000000500057308 */ /* 0x000ea40000001000 */
[C---:B--2---:R-:W-:Y:S01]  /*05e0*/  FMUL R12, R5.reuse, R0 ;  /* 0x00000000050c7220 */ /* 0x044fe20000400000 */
[C---:B------:R-:W-:Y:S01]  /*05f0*/  FMUL R13, R5.reuse, R7 ;  /* 0x00000007050d7220 */ /* 0x040fe20000400000 */
[C---:B------:R-:W-:Y:S01]  /*0600*/  FMUL R14, R5.reuse, R8 ;  /* 0x00000008050e7220 */ /* 0x040fe20000400000 */
[----:B------:R-:W-:Y:S01]  /*0610*/  FMUL R15, R5, R10 ;  /* 0x0000000a050f7220 */ /* 0x000fe20000400000 */
[----:B------:R-:W-:Y:S06]  /*0620*/  @P0 EXIT ;  /* 0x000000000000094d */ /* 0x000fec0003800000 */
[----:B------:R-:W-:Y:S01]  /*0630*/  STG.E.128 desc[UR4][R2.64], R12 ;  /* 0x0000000c02007986 */ /* 0x000fe2000c101d04 */
[----:B------:R-:W-:Y:S05]  /*0640*/  EXIT ;  /* 0x000000000000794d */ /* 0x000fea0003800000 */
.L_x_2:
[----:B------:R-:W-:-:S00]  /*0650*/  BRA `(.L_x_2) ;  /* 0xfffffffc00fc7947 */ /* 0x000fc0000383ffff */
[----:B------:R-:W-:-:S00]  /*0660*/  NOP ;  /* 0x0000000000007918 */ /* 0x000fc00000000000 */
        /* <DEDUP_REMOVED lines=9> */
.L_x_3:


//--------------------- .nv.constant0.triton_per_fused__softmax_29 --------------------------
	.section	.nv.constant0.triton_per_fused__softmax_29,"a",@progbits
	.sectionflags	@""
	.align	4
.nv.constant0.triton_per_fused__softmax_29:
	.zero		544
